//
// Generated by NVIDIA NVVM Compiler
//
// Compiler Build ID: CL-36424714
// Cuda compilation tools, release 13.0, V13.0.88
// Based on NVVM 20.0.0
//

.version 9.0
.target sm_100
.address_size 64

	// .globl	_Z12MatMulKernel6MatrixS_S_S_
// _ZZ8MatTransPfS_iiE6sh_mem has been demoted

.visible .entry _Z12MatMulKernel6MatrixS_S_S_(
	.param .align 8 .b8 _Z12MatMulKernel6MatrixS_S_S__param_0[16],
	.param .align 8 .b8 _Z12MatMulKernel6MatrixS_S_S__param_1[16],
	.param .align 8 .b8 _Z12MatMulKernel6MatrixS_S_S__param_2[16],
	.param .align 8 .b8 _Z12MatMulKernel6MatrixS_S_S__param_3[16]
)
{
	.reg .pred 	%p<10>;
	.reg .b32 	%r<54>;
	.reg .b32 	%f<114>;
	.reg .b64 	%rd<52>;
	// demoted variable
	.shared .align 4 .b8 _ZZ8MatTransPfS_iiE6sh_mem[4224];
	ld.param.u64 	%rd15, [_Z12MatMulKernel6MatrixS_S_S__param_2+8];
	ld.param.v2.u32 	{%r1, %r22}, [_Z12MatMulKernel6MatrixS_S_S__param_0];
	ld.param.u64 	%rd16, [_Z12MatMulKernel6MatrixS_S_S__param_3+8];
	ld.param.u64 	%rd17, [_Z12MatMulKernel6MatrixS_S_S__param_1+8];
	ld.param.u64 	%rd18, [_Z12MatMulKernel6MatrixS_S_S__param_0+8];
	ld.param.v2.u32 	{%r20, %r21}, [_Z12MatMulKernel6MatrixS_S_S__param_2];
	cvta.to.global.u64 	%rd1, %rd18;
	cvta.to.global.u64 	%rd19, %rd17;
	cvta.to.global.u64 	%rd2, %rd16;
	mov.u32 	%r23, %ctaid.y;
	shl.b32 	%r24, %r23, 5;
	mov.u32 	%r25, %ctaid.x;
	shl.b32 	%r26, %r25, 5;
	mov.u32 	%r27, %tid.y;
	mul.lo.s32 	%r28, %r1, %r27;
	mov.u32 	%r29, %tid.x;
	add.s32 	%r30, %r26, %r29;
	mad.lo.s32 	%r31, %r22, %r24, %r30;
	add.s32 	%r32, %r31, %r28;
	mul.wide.u32 	%rd20, %r32, 4;
	add.s64 	%rd21, %rd19, %rd20;
	ld.global.f32 	%f15, [%rd21];
	mov.u32 	%r33, _ZZ8MatTransPfS_iiE6sh_mem;
	mad.lo.s32 	%r34, %r27, 132, %r33;
	shl.b32 	%r35, %r29, 2;
	add.s32 	%r36, %r34, %r35;
	st.shared.f32 	[%r36], %f15;
	bar.sync 	0;
	mad.lo.s32 	%r37, %r29, 132, %r33;
	shl.b32 	%r38, %r27, 2;
	add.s32 	%r39, %r37, %r38;
	ld.shared.f32 	%f16, [%r39];
	mad.lo.s32 	%r40, %r1, %r24, %r30;
	add.s32 	%r41, %r40, %r28;
	mul.wide.u32 	%rd22, %r41, 4;
	add.s64 	%rd23, %rd2, %rd22;
	st.global.f32 	[%rd23], %f16;
	mov.u32 	%r42, %ntid.y;
	mad.lo.s32 	%r2, %r23, %r42, %r27;
	mov.u32 	%r43, %ntid.x;
	mad.lo.s32 	%r3, %r25, %r43, %r29;
	setp.lt.s32 	%p1, %r1, 1;
	mov.f32 	%f113, 0f00000000;
	@%p1 bra 	$L__BB0_13;
	mul.lo.s32 	%r4, %r1, %r2;
	and.b32  	%r5, %r1, 15;
	setp.lt.u32 	%p2, %r1, 16;
	mov.f32 	%f113, 0f00000000;
	mov.b32 	%r51, 0;
	@%p2 bra 	$L__BB0_4;
	and.b32  	%r51, %r1, 2147483632;
	neg.s32 	%r49, %r51;
	mul.wide.u32 	%rd24, %r4, 4;
	add.s64 	%rd25, %rd24, 32;
	add.s64 	%rd49, %rd2, %rd25;
	add.s64 	%rd48, %rd1, %rd25;
	mov.f32 	%f113, 0f00000000;
$L__BB0_3:
	.pragma "nounroll";
	ld.global.f32 	%f20, [%rd48+-32];
	ld.global.f32 	%f21, [%rd49+-32];
	fma.rn.f32 	%f22, %f20, %f21, %f113;
	ld.global.f32 	%f23, [%rd48+-28];
	ld.global.f32 	%f24, [%rd49+-28];
	fma.rn.f32 	%f25, %f23, %f24, %f22;
	ld.global.f32 	%f26, [%rd48+-24];
	ld.global.f32 	%f27, [%rd49+-24];
	fma.rn.f32 	%f28, %f26, %f27, %f25;
	ld.global.f32 	%f29, [%rd48+-20];
	ld.global.f32 	%f30, [%rd49+-20];
	fma.rn.f32 	%f31, %f29, %f30, %f28;
	ld.global.f32 	%f32, [%rd48+-16];
	ld.global.f32 	%f33, [%rd49+-16];
	fma.rn.f32 	%f34, %f32, %f33, %f31;
	ld.global.f32 	%f35, [%rd48+-12];
	ld.global.f32 	%f36, [%rd49+-12];
	fma.rn.f32 	%f37, %f35, %f36, %f34;
	ld.global.f32 	%f38, [%rd48+-8];
	ld.global.f32 	%f39, [%rd49+-8];
	fma.rn.f32 	%f40, %f38, %f39, %f37;
	ld.global.f32 	%f41, [%rd48+-4];
	ld.global.f32 	%f42, [%rd49+-4];
	fma.rn.f32 	%f43, %f41, %f42, %f40;
	ld.global.f32 	%f44, [%rd48];
	ld.global.f32 	%f45, [%rd49];
	fma.rn.f32 	%f46, %f44, %f45, %f43;
	ld.global.f32 	%f47, [%rd48+4];
	ld.global.f32 	%f48, [%rd49+4];
	fma.rn.f32 	%f49, %f47, %f48, %f46;
	ld.global.f32 	%f50, [%rd48+8];
	ld.global.f32 	%f51, [%rd49+8];
	fma.rn.f32 	%f52, %f50, %f51, %f49;
	ld.global.f32 	%f53, [%rd48+12];
	ld.global.f32 	%f54, [%rd49+12];
	fma.rn.f32 	%f55, %f53, %f54, %f52;
	ld.global.f32 	%f56, [%rd48+16];
	ld.global.f32 	%f57, [%rd49+16];
	fma.rn.f32 	%f58, %f56, %f57, %f55;
	ld.global.f32 	%f59, [%rd48+20];
	ld.global.f32 	%f60, [%rd49+20];
	fma.rn.f32 	%f61, %f59, %f60, %f58;
	ld.global.f32 	%f62, [%rd48+24];
	ld.global.f32 	%f63, [%rd49+24];
	fma.rn.f32 	%f64, %f62, %f63, %f61;
	ld.global.f32 	%f65, [%rd48+28];
	ld.global.f32 	%f66, [%rd49+28];
	fma.rn.f32 	%f113, %f65, %f66, %f64;
	add.s32 	%r49, %r49, 16;
	add.s64 	%rd49, %rd49, 64;
	add.s64 	%rd48, %rd48, 64;
	setp.ne.s32 	%p3, %r49, 0;
	@%p3 bra 	$L__BB0_3;
$L__BB0_4:
	setp.eq.s32 	%p4, %r5, 0;
	@%p4 bra 	$L__BB0_13;
	and.b32  	%r11, %r1, 7;
	setp.lt.u32 	%p5, %r5, 8;
	@%p5 bra 	$L__BB0_7;
	add.s32 	%r45, %r51, %r4;
	mul.wide.u32 	%rd26, %r45, 4;
	add.s64 	%rd27, %rd1, %rd26;
	ld.global.f32 	%f68, [%rd27];
	add.s64 	%rd28, %rd2, %rd26;
	ld.global.f32 	%f69, [%rd28];
	fma.rn.f32 	%f70, %f68, %f69, %f113;
	cvt.u64.u32 	%rd29, %r4;
	cvt.u64.u32 	%rd30, %r51;
	add.s64 	%rd31, %rd30, %rd29;
	shl.b64 	%rd32, %rd31, 2;
	add.s64 	%rd33, %rd1, %rd32;
	ld.global.f32 	%f71, [%rd33+4];
	add.s64 	%rd34, %rd2, %rd32;
	ld.global.f32 	%f72, [%rd34+4];
	fma.rn.f32 	%f73, %f71, %f72, %f70;
	ld.global.f32 	%f74, [%rd33+8];
	ld.global.f32 	%f75, [%rd34+8];
	fma.rn.f32 	%f76, %f74, %f75, %f73;
	ld.global.f32 	%f77, [%rd33+12];
	ld.global.f32 	%f78, [%rd34+12];
	fma.rn.f32 	%f79, %f77, %f78, %f76;
	ld.global.f32 	%f80, [%rd33+16];
	ld.global.f32 	%f81, [%rd34+16];
	fma.rn.f32 	%f82, %f80, %f81, %f79;
	ld.global.f32 	%f83, [%rd33+20];
	ld.global.f32 	%f84, [%rd34+20];
	fma.rn.f32 	%f85, %f83, %f84, %f82;
	ld.global.f32 	%f86, [%rd33+24];
	ld.global.f32 	%f87, [%rd34+24];
	fma.rn.f32 	%f88, %f86, %f87, %f85;
	ld.global.f32 	%f89, [%rd33+28];
	ld.global.f32 	%f90, [%rd34+28];
	fma.rn.f32 	%f113, %f89, %f90, %f88;
	add.s32 	%r51, %r51, 8;
$L__BB0_7:
	setp.eq.s32 	%p6, %r11, 0;
	@%p6 bra 	$L__BB0_13;
	and.b32  	%r14, %r1, 3;
	setp.lt.u32 	%p7, %r11, 4;
	@%p7 bra 	$L__BB0_10;
	add.s32 	%r46, %r51, %r4;
	mul.wide.u32 	%rd35, %r46, 4;
	add.s64 	%rd36, %rd1, %rd35;
	ld.global.f32 	%f92, [%rd36];
	add.s64 	%rd37, %rd2, %rd35;
	ld.global.f32 	%f93, [%rd37];
	fma.rn.f32 	%f94, %f92, %f93, %f113;
	cvt.u64.u32 	%rd38, %r4;
	cvt.u64.u32 	%rd39, %r51;
	add.s64 	%rd40, %rd39, %rd38;
	shl.b64 	%rd41, %rd40, 2;
	add.s64 	%rd42, %rd1, %rd41;
	ld.global.f32 	%f95, [%rd42+4];
	add.s64 	%rd43, %rd2, %rd41;
	ld.global.f32 	%f96, [%rd43+4];
	fma.rn.f32 	%f97, %f95, %f96, %f94;
	ld.global.f32 	%f98, [%rd42+8];
	ld.global.f32 	%f99, [%rd43+8];
	fma.rn.f32 	%f100, %f98, %f99, %f97;
	ld.global.f32 	%f101, [%rd42+12];
	ld.global.f32 	%f102, [%rd43+12];
	fma.rn.f32 	%f113, %f101, %f102, %f100;
	add.s32 	%r51, %r51, 4;
$L__BB0_10:
	setp.eq.s32 	%p8, %r14, 0;
	@%p8 bra 	$L__BB0_13;
	add.s32 	%r47, %r51, %r4;
	mul.wide.u32 	%rd44, %r47, 4;
	add.s64 	%rd51, %rd2, %rd44;
	add.s64 	%rd50, %rd1, %rd44;
	neg.s32 	%r53, %r14;
$L__BB0_12:
	.pragma "nounroll";
	ld.global.f32 	%f103, [%rd50];
	ld.global.f32 	%f104, [%rd51];
	fma.rn.f32 	%f113, %f103, %f104, %f113;
	add.s64 	%rd51, %rd51, 4;
	add.s64 	%rd50, %rd50, 4;
	add.s32 	%r53, %r53, 1;
	setp.ne.s32 	%p9, %r53, 0;
	@%p9 bra 	$L__BB0_12;
$L__BB0_13:
	cvta.to.global.u64 	%rd45, %rd15;
	mad.lo.s32 	%r48, %r20, %r2, %r3;
	mul.wide.s32 	%rd46, %r48, 4;
	add.s64 	%rd47, %rd45, %rd46;
	st.global.f32 	[%rd47], %f113;
	ret;

}


// ===== COMPILED SASS (sm_100) =====

	.target	sm_100

	.elftype	@"ET_EXEC"


//--------------------- .note.nv.tkinfo           --------------------------
	.section	.note.nv.tkinfo,"",@"SHT_NOTE"
	.sectionflags	@"SHF_NOTE_NV_TKINFO"
	.tkinfo
        /*0018*/ 	.word	0x00000002
        /*0030*/ 	.string	""
        /*0030*/ 	.string	"ptxas"
        /*0030*/ 	.string	"Cuda compilation tools, release 13.0, V13.0.88"
        /*0030*/ 	.string	"Build cuda_13.0.r13.0/compiler.36424714_0"
        /*0030*/ 	.string	"-arch sm_100 -m 64 "



//--------------------- .note.nv.cuinfo           --------------------------
	.section	.note.nv.cuinfo,"",@"SHT_NOTE"
	.sectionflags	@"SHF_NOTE_NV_CUINFO"
        /*0018*/ 	.short	0x0002
        /*001a*/ 	.short	0x0064
        /*001c*/ 	.short	0x0082
	.zero		2


//--------------------- .nv.info                  --------------------------
	.section	.nv.info,"",@"SHT_CUDA_INFO"
	.align	4


	//----- nvinfo : EIATTR_REGCOUNT
	.align		4
        /*0000*/ 	.byte	0x04, 0x2f
        /*0002*/ 	.short	(.L_1 - .L_0)
	.align		4
.L_0:
        /*0004*/ 	.word	index@(_Z12MatMulKernel6MatrixS_S_S_)
        /*0008*/ 	.word	0x00000020


	//----- nvinfo : EIATTR_FRAME_SIZE
	.align		4
.L_1:
        /*000c*/ 	.byte	0x04, 0x11
        /*000e*/ 	.short	(.L_3 - .L_2)
	.align		4
.L_2:
        /*0010*/ 	.word	index@(_Z12MatMulKernel6MatrixS_S_S_)
        /*0014*/ 	.word	0x00000000


	//----- nvinfo : EIATTR_MIN_STACK_SIZE
	.align		4
.L_3:
        /*0018*/ 	.byte	0x04, 0x12
        /*001a*/ 	.short	(.L_5 - .L_4)
	.align		4
.L_4:
        /*001c*/ 	.word	index@(_Z12MatMulKernel6MatrixS_S_S_)
        /*0020*/ 	.word	0x00000000
.L_5:


//--------------------- .nv.compat                --------------------------
	.section	.nv.compat,"",@"SHT_CUDA_COMPAT_INFO"
	.align	4
        /*0000*/ 	.byte	0x02, 0x09, 0x00, 0x00, 0x02, 0x02, 0x01, 0x00, 0x02, 0x05, 0x05, 0x00, 0x03, 0x07, 0x01, 0x01
        /*0010*/ 	.byte	0x02, 0x03, 0x00, 0x00, 0x02, 0x06, 0x01, 0x00, 0x04, 0x0b, 0x08, 0x00, 0x09, 0x00, 0x00, 0x00
        /*0020*/ 	.byte	0x00, 0x00, 0x00, 0x00


//--------------------- .nv.info._Z12MatMulKernel6MatrixS_S_S_ --------------------------
	.section	.nv.info._Z12MatMulKernel6MatrixS_S_S_,"",@"SHT_CUDA_INFO"
	.sectionflags	@""
	.align	4


	//----- nvinfo : EIATTR_CUDA_API_VERSION
	.align		4
        /*0000*/ 	.byte	0x04, 0x37
        /*0002*/ 	.short	(.L_7 - .L_6)
.L_6:
        /*0004*/ 	.word	0x00000082


	//----- nvinfo : EIATTR_KPARAM_INFO
	.align		4
.L_7:
        /*0008*/ 	.byte	0x04, 0x17
        /*000a*/ 	.short	(.L_9 - .L_8)
.L_8:
        /*000c*/ 	.word	0x00000000
        /*0010*/ 	.short	0x0003
        /*0012*/ 	.short	0x0030
        /*0014*/ 	.byte	0x00, 0xf0, 0x41, 0x00


	//----- nvinfo : EIATTR_KPARAM_INFO
	.align		4
.L_9:
        /*0018*/ 	.byte	0x04, 0x17
        /*001a*/ 	.short	(.L_11 - .L_10)
.L_10:
        /*001c*/ 	.word	0x00000000
        /*0020*/ 	.short	0x0002
        /*0022*/ 	.short	0x0020
        /*0024*/ 	.byte	0x00, 0xf0, 0x41, 0x00


	//----- nvinfo : EIATTR_KPARAM_INFO
	.align		4
.L_11:
        /*0028*/ 	.byte	0x04, 0x17
        /*002a*/ 	.short	(.L_13 - .L_12)
.L_12:
        /*002c*/ 	.word	0x00000000
        /*0030*/ 	.short	0x0001
        /*0032*/ 	.short	0x0010
        /*0034*/ 	.byte	0x00, 0xf0, 0x41, 0x00


	//----- nvinfo : EIATTR_KPARAM_INFO
	.align		4
.L_13:
        /*0038*/ 	.byte	0x04, 0x17
        /*003a*/ 	.short	(.L_15 - .L_14)
.L_14:
        /*003c*/ 	.word	0x00000000
        /*0040*/ 	.short	0x0000
        /*0042*/ 	.short	0x0000
        /*0044*/ 	.byte	0x00, 0xf0, 0x41, 0x00


	//----- nvinfo : EIATTR_SPARSE_MMA_MASK
	.align		4
.L_15:
        /*0048*/ 	.byte	0x03, 0x50
        /*004a*/ 	.short	0x0000


	//----- nvinfo : EIATTR_MAXREG_COUNT
	.align		4
        /*004c*/ 	.byte	0x03, 0x1b
        /*004e*/ 	.short	0x00ff


	//----- nvinfo : EIATTR_NUM_BARRIERS
	.align		4
        /*0050*/ 	.byte	0x02, 0x4c
        /*0052*/ 	.byte	0x01
	.zero		1


	//----- nvinfo : EIATTR_MERCURY_ISA_VERSION
	.align		4
        /*0054*/ 	.byte	0x03, 0x5f
        /*0056*/ 	.short	0x0101


	//----- nvinfo : EIATTR_VRC_CTA_INIT_COUNT
	.align		4
        /*0058*/ 	.byte	0x02, 0x4a
	.zero		1
	.zero		1


	//----- nvinfo : EIATTR_EXIT_INSTR_OFFSETS
	.align		4
        /*005c*/ 	.byte	0x04, 0x1c
        /*005e*/ 	.short	(.L_17 - .L_16)


	//   ....[0]....
.L_16:
        /*0060*/ 	.word	0x00000d80


	//----- nvinfo : EIATTR_CBANK_PARAM_SIZE
	.align		4
.L_17:
        /*0064*/ 	.byte	0x03, 0x19
        /*0066*/ 	.short	0x0040


	//----- nvinfo : EIATTR_PARAM_CBANK
	.align		4
        /*0068*/ 	.byte	0x04, 0x0a
        /*006a*/ 	.short	(.L_19 - .L_18)
	.align		4
.L_18:
        /*006c*/ 	.word	index@(.nv.constant0._Z12MatMulKernel6MatrixS_S_S_)
        /*0070*/ 	.short	0x0380
        /*0072*/ 	.short	0x0040


	//----- nvinfo : EIATTR_SW_WAR
	.align		4
.L_19:
        /*0074*/ 	.byte	0x04, 0x36
        /*0076*/ 	.short	(.L_21 - .L_20)
.L_20:
        /*0078*/ 	.word	0x00000008
.L_21:


//--------------------- .nv.callgraph             --------------------------
	.section	.nv.callgraph,"",@"SHT_CUDA_CALLGRAPH"
	.align	4
	.sectionentsize	8
	.align		4
        /*0000*/ 	.word	0x00000000
	.align		4
        /*0004*/ 	.word	0xffffffff
	.align		4
        /*0008*/ 	.word	0x00000000
	.align		4
        /*000c*/ 	.word	0xfffffffe
	.align		4
        /*0010*/ 	.word	0x00000000
	.align		4
        /*0014*/ 	.word	0xfffffffd
	.align		4
        /*0018*/ 	.word	0x00000000
	.align		4
        /*001c*/ 	.word	0xfffffffc


//--------------------- .text._Z12MatMulKernel6MatrixS_S_S_ --------------------------
	.section	.text._Z12MatMulKernel6MatrixS_S_S_,"ax",@progbits
	.align	128
        .global         _Z12MatMulKernel6MatrixS_S_S_
        .type           _Z12MatMulKernel6MatrixS_S_S_,@function
        .size           _Z12MatMulKernel6MatrixS_S_S_,(.L_x_7 - _Z12MatMulKernel6MatrixS_S_S_)
        .other          _Z12MatMulKernel6MatrixS_S_S_,@"STO_CUDA_ENTRY STV_DEFAULT"
_Z12MatMulKernel6MatrixS_S_S_:
.text._Z12MatMulKernel6MatrixS_S_S_:
[----:B------:R-:W-:Y:S01]  /*0000*/  LDC R1, c[0x0][0x37c] ;  /* 0x0000df00ff017b82 */ /* 0x000fe20000000800 */
[----:B------:R-:W0:Y:S07]  /*0010*/  S2R R10, SR_CTAID.X ;  /* 0x00000000000a7919 */ /* 0x000e2e0000002500 */
[----:B------:R-:W1:Y:S01]  /*0020*/  S2UR UR5, SR_CTAID.Y ;  /* 0x00000000000579c3 */ /* 0x000e620000002600 */
[----:B------:R-:W2:Y:S01]  /*0030*/  LDCU.64 UR6, c[0x0][0x358] ;  /* 0x00006b00ff0677ac */ /* 0x000ea20008000a00 */
[----:B------:R-:W0:Y:S01]  /*0040*/  S2R R13, SR_TID.X ;  /* 0x00000000000d7919 */ /* 0x000e220000002100 */
[----:B------:R-:W3:Y:S05]  /*0050*/  S2R R11, SR_TID.Y ;  /* 0x00000000000b7919 */ /* 0x000eea0000002200 */
[----:B------:R-:W4:Y:S08]  /*0060*/  LDC.64 R2, c[0x0][0x380] ;  /* 0x0000e000ff027b82 */ /* 0x000f300000000a00 */
[----:B------:R-:W5:Y:S01]  /*0070*/  LDC.64 R4, c[0x0][0x398] ;  /* 0x0000e600ff047b82 */ /* 0x000f620000000a00 */
[----:B-1----:R-:W-:Y:S01]  /*0080*/  USHF.L.U32 UR4, UR5, 0x5, URZ ;  /* 0x0000000505047899 */ /* 0x002fe200080006ff */
[----:B0-----:R-:W-:-:S05]  /*0090*/  LEA R0, R10, R13, 0x5 ;  /* 0x0000000d0a007211 */ /* 0x001fca00078e28ff */
[----:B----4-:R-:W-:-:S04]  /*00a0*/  IMAD R3, R3, UR4, R0 ;  /* 0x0000000403037c24 */ /* 0x010fc8000f8e0200 */
[----:B---3--:R-:W-:-:S04]  /*00b0*/  IMAD R3, R11, R2, R3 ;  /* 0x000000020b037224 */ /* 0x008fc800078e0203 */
[----:B-----5:R-:W-:-:S05]  /*00c0*/  IMAD.WIDE.U32 R4, R3, 0x4, R4 ;  /* 0x0000000403047825 */ /* 0x020fca00078e0004 */
[----:B--2---:R0:W2:Y:S01]  /*00d0*/  LDG.E R3, desc[UR6][R4.64] ;  /* 0x0000000604037981 */ /* 0x0040a2000c1e1900 */
[----:B------:R-:W-:Y:S02]  /*00e0*/  MOV R6, 0x400 ;  /* 0x0000040000067802 */ /* 0x000fe40000000f00 */
[----:B------:R-:W-:Y:S01]  /*00f0*/  ISETP.GE.AND P0, PT, R2, 0x1, PT ;  /* 0x000000010200780c */ /* 0x000fe20003f06270 */
[----:B------:R-:W1:Y:S01]  /*0100*/  S2R R7, SR_CgaCtaId ;  /* 0x0000000000077919 */ /* 0x000e620000008800 */
[----:B0-----:R-:W0:Y:S01]  /*0110*/  LDC.64 R4, c[0x0][0x3b8] ;  /* 0x0000ee00ff047b82 */ /* 0x001e220000000a00 */
[----:B-1----:R-:W-:-:S05]  /*0120*/  LEA R6, R7, R6, 0x18 ;  /* 0x0000000607067211 */ /* 0x002fca00078ec0ff */
[--C-:B------:R-:W-:Y:S02]  /*0130*/  IMAD R7, R11, 0x84, R6.reuse ;  /* 0x000000840b077824 */ /* 0x100fe400078e0206 */
[----:B------:R-:W-:-:S03]  /*0140*/  IMAD R6, R13, 0x84, R6 ;  /* 0x000000840d067824 */ /* 0x000fc600078e0206 */
[----:B------:R-:W-:Y:S01]  /*0150*/  LEA R8, R13, R7, 0x2 ;  /* 0x000000070d087211 */ /* 0x000fe200078e10ff */
[C---:B------:R-:W-:Y:S02]  /*0160*/  IMAD R9, R11.reuse, 0x4, R6 ;  /* 0x000000040b097824 */ /* 0x040fe400078e0206 */
[----:B------:R-:W-:Y:S02]  /*0170*/  IMAD R7, R2, UR4, R0 ;  /* 0x0000000402077c24 */ /* 0x000fe4000f8e0200 */
[----:B------:R-:W1:Y:S01]  /*0180*/  LDC R0, c[0x0][0x364] ;  /* 0x0000d900ff007b82 */ /* 0x000e620000000800 */
[----:B------:R-:W3:Y:S01]  /*0190*/  LDCU UR4, c[0x0][0x360] ;  /* 0x00006c00ff0477ac */ /* 0x000ee20008000800 */
[----:B------:R-:W-:-:S04]  /*01a0*/  IMAD R7, R11, R2, R7 ;  /* 0x000000020b077224 */ /* 0x000fc800078e0207 */
[----:B0-----:R-:W-:Y:S01]  /*01b0*/  IMAD.WIDE.U32 R6, R7, 0x4, R4 ;  /* 0x0000000407067825 */ /* 0x001fe200078e0004 */
[----:B--2---:R1:W-:Y:S01]  /*01c0*/  STS [R8], R3 ;  /* 0x0000000308007388 */ /* 0x0043e20000000800 */
[----:B------:R-:W-:Y:S02]  /*01d0*/  BAR.SYNC.DEFER_BLOCKING 0x0 ;  /* 0x0000000000007b1d */ /* 0x000fe40000010000 */
[----:B-1----:R-:W-:Y:S02]  /*01e0*/  IMAD R3, R0, UR5, R11 ;  /* 0x0000000500037c24 */ /* 0x002fe4000f8e020b */
[----:B---3--:R-:W-:Y:S02]  /*01f0*/  IMAD R0, R10, UR4, R13 ;  /* 0x000000040a007c24 */ /* 0x008fe4000f8e020d */
[----:B------:R-:W-:Y:S01]  /*0200*/  HFMA2 R13, -RZ, RZ, 0, 0 ;  /* 0x00000000ff0d7431 */ /* 0x000fe200000001ff */
[----:B------:R-:W0:Y:S04]  /*0210*/  LDS R9, [R9] ;  /* 0x0000000009097984 */ /* 0x000e280000000800 */
[----:B0-----:R0:W-:Y:S01]  /*0220*/  STG.E desc[UR6][R6.64], R9 ;  /* 0x0000000906007986 */ /* 0x0011e2000c101906 */
[----:B------:R-:W-:Y:S05]  /*0230*/  @!P0 BRA `(.L_x_0) ;  /* 0x0000000800bc8947 */ /* 0x000fea0003800000 */
[C---:B------:R-:W-:Y:S01]  /*0240*/  ISETP.GE.U32.AND P1, PT, R2.reuse, 0x10, PT ;  /* 0x000000100200780c */ /* 0x040fe20003f26070 */
[----:B------:R-:W-:Y:S01]  /*0250*/  IMAD R10, R3, R2, RZ ;  /* 0x00000002030a7224 */ /* 0x000fe200078e02ff */
[----:B------:R-:W-:Y:S01]  /*0260*/  LOP3.LUT R23, R2, 0xf, RZ, 0xc0, !PT ;  /* 0x0000000f02177812 */ /* 0x000fe200078ec0ff */
[----:B------:R-:W-:Y:S01]  /*0270*/  IMAD.MOV.U32 R11, RZ, RZ, RZ ;  /* 0x000000ffff0b7224 */ /* 0x000fe200078e00ff */
[----:B------:R-:W-:Y:S02]  /*0280*/  MOV R13, RZ ;  /* 0x000000ff000d7202 */ /* 0x000fe40000000f00 */
[----:B------:R-:W-:-:S07]  /*0290*/  ISETP.NE.AND P0, PT, R23, RZ, PT ;  /* 0x000000ff1700720c */ /* 0x000fce0003f05270 */
[----:B------:R-:W-:Y:S06]  /*02a0*/  @!P1 BRA `(.L_x_1) ;  /* 0x0000000400109947 */ /* 0x000fec0003800000 */
[----:B------:R-:W1:Y:S01]  /*02b0*/  LDCU.64 UR4, c[0x0][0x3b8] ;  /* 0x00007700ff0477ac */ /* 0x000e620008000a00 */
[----:B0-----:R-:W-:Y:S01]  /*02c0*/  HFMA2 R7, -RZ, RZ, 0, 0 ;  /* 0x00000000ff077431 */ /* 0x001fe200000001ff */
[----:B------:R-:W-:Y:S01]  /*02d0*/  MOV R6, 0x20 ;  /* 0x0000002000067802 */ /* 0x000fe20000000f00 */
[----:B------:R-:W-:Y:S01]  /*02e0*/  IMAD.MOV.U32 R13, RZ, RZ, RZ ;  /* 0x000000ffff0d7224 */ /* 0x000fe200078e00ff */
[----:B------:R-:W0:Y:S01]  /*02f0*/  LDCU.64 UR8, c[0x0][0x388] ;  /* 0x00007100ff0877ac */ /* 0x000e220008000a00 */
[----:B------:R-:W-:-:S04]  /*0300*/  LOP3.LUT R11, R2, 0x7ffffff0, RZ, 0xc0, !PT ;  /* 0x7ffffff0020b7812 */ /* 0x000fc800078ec0ff */
[----:B------:R-:W-:Y:S01]  /*0310*/  IADD3 R12, PT, PT, -R11, RZ, RZ ;  /* 0x000000ff0b0c7210 */ /* 0x000fe20007ffe1ff */
[----:B------:R-:W-:-:S03]  /*0320*/  IMAD.WIDE.U32 R6, R10, 0x4, R6 ;  /* 0x000000040a067825 */ /* 0x000fc600078e0006 */
[C---:B-1----:R-:W-:Y:S02]  /*0330*/  IADD3 R14, P1, PT, R6.reuse, UR4, RZ ;  /* 0x00000004060e7c10 */ /* 0x042fe4000ff3e0ff */
[----:B0-----:R-:W-:Y:S02]  /*0340*/  IADD3 R6, P2, PT, R6, UR8, RZ ;  /* 0x0000000806067c10 */ /* 0x001fe4000ff5e0ff */
[C---:B------:R-:W-:Y:S02]  /*0350*/  IADD3.X R9, PT, PT, R7.reuse, UR5, RZ, P1, !PT ;  /* 0x0000000507097c10 */ /* 0x040fe40008ffe4ff */
[----:B------:R-:W-:-:S09]  /*0360*/  IADD3.X R7, PT, PT, R7, UR9, RZ, P2, !PT ;  /* 0x0000000907077c10 */ /* 0x000fd200097fe4ff */
.L_x_2:
[----:B------:R-:W-:Y:S01]  /*0370*/  MOV R8, R14 ;  /* 0x0000000e00087202 */ /* 0x000fe20000000f00 */
[----:B------:R-:W2:Y:S04]  /*0380*/  LDG.E R16, desc[UR6][R6.64+-0x20] ;  /* 0xffffe00606107981 */ /* 0x000ea8000c1e1900 */
[----:B------:R-:W2:Y:S04]  /*0390*/  LDG.E R17, desc[UR6][R8.64+-0x20] ;  /* 0xffffe00608117981 */ /* 0x000ea8000c1e1900 */
[----:B------:R-:W3:Y:S04]  /*03a0*/  LDG.E R27, desc[UR6][R6.64+-0x1c] ;  /* 0xffffe406061b7981 */ /* 0x000ee8000c1e1900 */
[----:B------:R-:W3:Y:S04]  /*03b0*/  LDG.E R18, desc[UR6][R8.64+-0x1c] ;  /* 0xffffe40608127981 */ /* 0x000ee8000c1e1900 */
[----:B------:R-:W4:Y:S04]  /*03c0*/  LDG.E R15, desc[UR6][R6.64+-0x18] ;  /* 0xffffe806060f7981 */ /* 0x000f28000c1e1900 */
[----:B------:R-:W4:Y:S04]  /*03d0*/  LDG.E R14, desc[UR6][R8.64+-0x18] ;  /* 0xffffe806080e7981 */ /* 0x000f28000c1e1900 */
[----:B------:R-:W5:Y:S04]  /*03e0*/  LDG.E R21, desc[UR6][R6.64+-0x14] ;  /* 0xffffec0606157981 */ /* 0x000f68000c1e1900 */
[----:B------:R-:W5:Y:S04]  /*03f0*/  LDG.E R22, desc[UR6][R8.64+-0x14] ;  /* 0xffffec0608167981 */ /* 0x000f68000c1e1900 */
[----:B------:R-:W5:Y:S04]  /*0400*/  LDG.E R19, desc[UR6][R6.64+-0x10] ;  /* 0xfffff00606137981 */ /* 0x000f68000c1e1900 */
[----:B------:R-:W5:Y:S04]  /*0410*/  LDG.E R20, desc[UR6][R8.64+-0x10] ;  /* 0xfffff00608147981 */ /* 0x000f68000c1e1900 */
[----:B------:R-:W5:Y:S04]  /*0420*/  LDG.E R24, desc[UR6][R6.64+-0xc] ;  /* 0xfffff40606187981 */ /* 0x000f68000c1e1900 */
[----:B------:R-:W5:Y:S01]  /*0430*/  LDG.E R25, desc[UR6][R8.64+-0xc] ;  /* 0xfffff40608197981 */ /* 0x000f62000c1e1900 */
[----:B--2---:R-:W-:-:S03]  /*0440*/  FFMA R16, R16, R17, R13 ;  /* 0x0000001110107223 */ /* 0x004fc6000000000d */
[----:B------:R-:W2:Y:S04]  /*0450*/  LDG.E R17, desc[UR6][R6.64+-0x8] ;  /* 0xfffff80606117981 */ /* 0x000ea8000c1e1900 */
[----:B------:R-:W2:Y:S01]  /*0460*/  LDG.E R13, desc[UR6][R6.64+-0x4] ;  /* 0xfffffc06060d7981 */ /* 0x000ea2000c1e1900 */
[----:B---3--:R-:W-:-:S03]  /*0470*/  FFMA R16, R27, R18, R16 ;  /* 0x000000121b107223 */ /* 0x008fc60000000010 */
[----:B------:R-:W2:Y:S01]  /*0480*/  LDG.E R18, desc[UR6][R8.64+-0x8] ;  /* 0xfffff80608127981 */ /* 0x000ea2000c1e1900 */
[----:B----4-:R-:W-:-:S03]  /*0490*/  FFMA R26, R15, R14, R16 ;  /* 0x0000000e0f1a7223 */ /* 0x010fc60000000010 */
[----:B------:R-:W3:Y:S04]  /*04a0*/  LDG.E R14, desc[UR6][R8.64+-0x4] ;  /* 0xfffffc06080e7981 */ /* 0x000ee8000c1e1900 */
[----:B------:R-:W4:Y:S04]  /*04b0*/  LDG.E R15, desc[UR6][R6.64] ;  /* 0x00000006060f7981 */ /* 0x000f28000c1e1900 */
[----:B------:R-:W4:Y:S01]  /*04c0*/  LDG.E R16, desc[UR6][R8.64] ;  /* 0x0000000608107981 */ /* 0x000f22000c1e1900 */
[----:B-----5:R-:W-:-:S03]  /*04d0*/  FFMA R26, R21, R22, R26 ;  /* 0x00000016151a7223 */ /* 0x020fc6000000001a */
[----:B------:R-:W5:Y:S04]  /*04e0*/  LDG.E R22, desc[UR6][R6.64+0x4] ;  /* 0x0000040606167981 */ /* 0x000f68000c1e1900 */
[----:B------:R-:W5:Y:S01]  /*04f0*/  LDG.E R21, desc[UR6][R8.64+0x4] ;  /* 0x0000040608157981 */ /* 0x000f62000c1e1900 */
[----:B------:R-:W-:-:S03]  /*0500*/  FFMA R19, R19, R20, R26 ;  /* 0x0000001413137223 */ /* 0x000fc6000000001a */
[----:B------:R-:W5:Y:S01]  /*0510*/  LDG.E R20, desc[UR6][R6.64+0x8] ;  /* 0x0000080606147981 */ /* 0x000f62000c1e1900 */
[----:B------:R-:W-:-:S03]  /*0520*/  FFMA R24, R24, R25, R19 ;  /* 0x0000001918187223 */ /* 0x000fc60000000013 */
[----:B------:R-:W5:Y:S01]  /*0530*/  LDG.E R19, desc[UR6][R8.64+0x8] ;  /* 0x0000080608137981 */ /* 0x000f62000c1e1900 */
[----:B--2---:R-:W-:-:S03]  /*0540*/  FFMA R24, R17, R18, R24 ;  /* 0x0000001211187223 */ /* 0x004fc60000000018 */
[----:B------:R-:W2:Y:S04]  /*0550*/  LDG.E R17, desc[UR6][R6.64+0xc] ;  /* 0x00000c0606117981 */ /* 0x000ea8000c1e1900 */
[----:B------:R-:W2:Y:S01]  /*0560*/  LDG.E R18, desc[UR6][R8.64+0xc] ;  /* 0x00000c0608127981 */ /* 0x000ea2000c1e1900 */
[----:B---3--:R-:W-:-:S03]  /*0570*/  FFMA R24, R13, R14, R24 ;  /* 0x0000000e0d187223 */ /* 0x008fc60000000018 */
[----:B------:R-:W3:Y:S04]  /*0580*/  LDG.E R13, desc[UR6][R6.64+0x10] ;  /* 0x00001006060d7981 */ /* 0x000ee8000c1e1900 */
[----:B------:R-:W3:Y:S01]  /*0590*/  LDG.E R14, desc[UR6][R8.64+0x10] ;  /* 0x00001006080e7981 */ /* 0x000ee2000c1e1900 */
[----:B----4-:R-:W-:-:S03]  /*05a0*/  FFMA R25, R15, R16, R24 ;  /* 0x000000100f197223 */ /* 0x010fc60000000018 */
[----:B------:R-:W4:Y:S04]  /*05b0*/  LDG.E R15, desc[UR6][R6.64+0x14] ;  /* 0x00001406060f7981 */ /* 0x000f28000c1e1900 */
[----:B------:R-:W4:Y:S01]  /*05c0*/  LDG.E R16, desc[UR6][R8.64+0x14] ;  /* 0x0000140608107981 */ /* 0x000f22000c1e1900 */
[----:B-----5:R-:W-:-:S03]  /*05d0*/  FFMA R27, R22, R21, R25 ;  /* 0x00000015161b7223 */ /* 0x020fc60000000019 */
[----:B------:R-:W5:Y:S04]  /*05e0*/  LDG.E R24, desc[UR6][R6.64+0x18] ;  /* 0x0000180606187981 */ /* 0x000f68000c1e1900 */
[----:B------:R-:W5:Y:S04]  /*05f0*/  LDG.E R21, desc[UR6][R8.64+0x18] ;  /* 0x0000180608157981 */ /* 0x000f68000c1e1900 */
[----:B------:R0:W5:Y:S04]  /*0600*/  LDG.E R22, desc[UR6][R6.64+0x1c] ;  /* 0x00001c0606167981 */ /* 0x000168000c1e1900 */
[----:B------:R1:W5:Y:S01]  /*0610*/  LDG.E R25, desc[UR6][R8.64+0x1c] ;  /* 0x00001c0608197981 */ /* 0x000362000c1e1900 */
[----:B------:R-:W-:Y:S01]  /*0620*/  FFMA R20, R20, R19, R27 ;  /* 0x0000001314147223 */ /* 0x000fe2000000001b */
[----:B------:R-:W-:-:S05]  /*0630*/  VIADD R12, R12, 0x10 ;  /* 0x000000100c0c7836 */ /* 0x000fca0000000000 */
[----:B------:R-:W-:Y:S02]  /*0640*/  ISETP.NE.AND P1, PT, R12, RZ, PT ;  /* 0x000000ff0c00720c */ /* 0x000fe40003f25270 */
[----:B0-----:R-:W-:-:S04]  /*0650*/  IADD3 R6, P3, PT, R6, 0x40, RZ ;  /* 0x0000004006067810 */ /* 0x001fc80007f7e0ff */
[----:B------:R-:W-:Y:S01]  /*0660*/  IADD3.X R7, PT, PT, RZ, R7, RZ, P3, !PT ;  /* 0x00000007ff077210 */ /* 0x000fe20001ffe4ff */
[----:B--2---:R-:W-:-:S04]  /*0670*/  FFMA R18, R17, R18, R20 ;  /* 0x0000001211127223 */ /* 0x004fc80000000014 */
[----:B---3--:R-:W-:-:S04]  /*0680*/  FFMA R14, R13, R14, R18 ;  /* 0x0000000e0d0e7223 */ /* 0x008fc80000000012 */
[----:B----4-:R-:W-:Y:S01]  /*0690*/  FFMA R15, R15, R16, R14 ;  /* 0x000000100f0f7223 */ /* 0x010fe2000000000e */
[----:B------:R-:W-:-:S03]  /*06a0*/  IADD3 R14, P2, PT, R8, 0x40, RZ ;  /* 0x00000040080e7810 */ /* 0x000fc60007f5e0ff */
[----:B-----5:R-:W-:Y:S01]  /*06b0*/  FFMA R15, R24, R21, R15 ;  /* 0x00000015180f7223 */ /* 0x020fe2000000000f */
[----:B-1----:R-:W-:-:S03]  /*06c0*/  IADD3.X R9, PT, PT, RZ, R9, RZ, P2, !PT ;  /* 0x00000009ff097210 */ /* 0x002fc600017fe4ff */
[----:B------:R-:W-:Y:S01]  /*06d0*/  FFMA R13, R22, R25, R15 ;  /* 0x00000019160d7223 */ /* 0x000fe2000000000f */
[----:B------:R-:W-:Y:S06]  /*06e0*/  @P1 BRA `(.L_x_2) ;  /* 0xfffffffc00201947 */ /* 0x000fec000383ffff */
.L_x_1:
[----:B------:R-:W-:Y:S05]  /*06f0*/  @!P0 BRA `(.L_x_0) ;  /* 0x00000004008c8947 */ /* 0x000fea0003800000 */
[----:B------:R-:W-:Y:S02]  /*0700*/  ISETP.GE.U32.AND P1, PT, R23, 0x8, PT ;  /* 0x000000081700780c */ /* 0x000fe40003f26070 */
[----:B------:R-:W-:-:S04]  /*0710*/  LOP3.LUT R28, R2, 0x7, RZ, 0xc0, !PT ;  /* 0x00000007021c7812 */ /* 0x000fc800078ec0ff */
[----:B------:R-:W-:-:S07]  /*0720*/  ISETP.NE.AND P0, PT, R28, RZ, PT ;  /* 0x000000ff1c00720c */ /* 0x000fce0003f05270 */
[----:B------:R-:W-:Y:S06]  /*0730*/  @!P1 BRA `(.L_x_3) ;  /* 0x00000000009c9947 */ /* 0x000fec0003800000 */
[----:B------:R-:W1:Y:S01]  /*0740*/  LDC.64 R14, c[0x0][0x388] ;  /* 0x0000e200ff0e7b82 */ /* 0x000e620000000a00 */
[----:B------:R-:W2:Y:S01]  /*0750*/  LDCU.64 UR4, c[0x0][0x388] ;  /* 0x00007100ff0477ac */ /* 0x000ea20008000a00 */
[CC--:B0-----:R-:W-:Y:S02]  /*0760*/  IADD3 R9, P1, PT, R10.reuse, R11.reuse, RZ ;  /* 0x0000000b0a097210 */ /* 0x0c1fe40007f3e0ff */
[----:B------:R-:W-:Y:S01]  /*0770*/  IADD3 R27, PT, PT, R10, R11, RZ ;  /* 0x0000000b0a1b7210 */ /* 0x000fe20007ffe0ff */
[----:B------:R-:W0:Y:S01]  /*0780*/  LDCU.64 UR8, c[0x0][0x3b8] ;  /* 0x00007700ff0877ac */ /* 0x000e220008000a00 */
[----:B------:R-:W-:Y:S01]  /*0790*/  SHF.L.U32 R8, R9, 0x2, RZ ;  /* 0x0000000209087819 */ /* 0x000fe200000006ff */
[----:B------:R-:W-:Y:S02]  /*07a0*/  IMAD.X R6, RZ, RZ, RZ, P1 ;  /* 0x000000ffff067224 */ /* 0x000fe400008e06ff */
[----:B------:R-:W-:-:S03]  /*07b0*/  IMAD.WIDE.U32 R24, R27, 0x4, R4 ;  /* 0x000000041b187825 */ /* 0x000fc600078e0004 */
[----:B------:R-:W-:Y:S02]  /*07c0*/  SHF.L.U64.HI R9, R9, 0x2, R6 ;  /* 0x0000000209097819 */ /* 0x000fe40000010206 */
[----:B------:R-:W3:Y:S01]  /*07d0*/  LDG.E R12, desc[UR6][R24.64] ;  /* 0x00000006180c7981 */ /* 0x000ee2000c1e1900 */
[C---:B--2---:R-:W-:Y:S02]  /*07e0*/  IADD3 R6, P1, PT, R8.reuse, UR4, RZ ;  /* 0x0000000408067c10 */ /* 0x044fe4000ff3e0ff */
[----:B0-----:R-:W-:Y:S01]  /*07f0*/  IADD3 R8, P2, PT, R8, UR8, RZ ;  /* 0x0000000808087c10 */ /* 0x001fe2000ff5e0ff */
[----:B-1----:R-:W-:Y:S01]  /*0800*/  IMAD.WIDE.U32 R26, R27, 0x4, R14 ;  /* 0x000000041b1a7825 */ /* 0x002fe200078e000e */
[C---:B------:R-:W-:Y:S02]  /*0810*/  IADD3.X R7, PT, PT, R9.reuse, UR5, RZ, P1, !PT ;  /* 0x0000000509077c10 */ /* 0x040fe40008ffe4ff */
[----:B------:R-:W-:Y:S02]  /*0820*/  IADD3.X R9, PT, PT, R9, UR9, RZ, P2, !PT ;  /* 0x0000000909097c10 */ /* 0x000fe400097fe4ff */
[----:B------:R-:W3:Y:S04]  /*0830*/  LDG.E R29, desc[UR6][R26.64] ;  /* 0x000000061a1d7981 */ /* 0x000ee8000c1e1900 */
[----:B------:R-:W2:Y:S04]  /*0840*/  LDG.E R22, desc[UR6][R6.64+0x4] ;  /* 0x0000040606167981 */ /* 0x000ea8000c1e1900 */
[----:B------:R-:W2:Y:S04]  /*0850*/  LDG.E R23, desc[UR6][R8.64+0x4] ;  /* 0x0000040608177981 */ /* 0x000ea8000c1e1900 */
[----:B------:R-:W4:Y:S04]  /*0860*/  LDG.E R20, desc[UR6][R6.64+0x8] ;  /* 0x0000080606147981 */ /* 0x000f28000c1e1900 */
[----:B------:R-:W4:Y:S04]  /*0870*/  LDG.E R21, desc[UR6][R8.64+0x8] ;  /* 0x0000080608157981 */ /* 0x000f28000c1e1900 */
[----:B------:R-:W5:Y:S04]  /*0880*/  LDG.E R18, desc[UR6][R6.64+0xc] ;  /* 0x00000c0606127981 */ /* 0x000f68000c1e1900 */
        /* <DEDUP_REMOVED lines=8> */
[----:B------:R-:W5:Y:S01]  /*0910*/  LDG.E R27, desc[UR6][R8.64+0x1c] ;  /* 0x00001c06081b7981 */ /* 0x000f62000c1e1900 */
[----:B------:R-:W-:-:S02]  /*0920*/  VIADD R11, R11, 0x8 ;  /* 0x000000080b0b7836 */ /* 0x000fc40000000000 */
[----:B---3--:R-:W-:-:S04]  /*0930*/  FFMA R29, R29, R12, R13 ;  /* 0x0000000c1d1d7223 */ /* 0x008fc8000000000d */
[----:B--2---:R-:W-:-:S04]  /*0940*/  FFMA R23, R22, R23, R29 ;  /* 0x0000001716177223 */ /* 0x004fc8000000001d */
[----:B----4-:R-:W-:-:S04]  /*0950*/  FFMA R21, R20, R21, R23 ;  /* 0x0000001514157223 */ /* 0x010fc80000000017 */
[----:B-----5:R-:W-:-:S04]  /*0960*/  FFMA R19, R18, R19, R21 ;  /* 0x0000001312137223 */ /* 0x020fc80000000015 */
[----:B------:R-:W-:-:S04]  /*0970*/  FFMA R16, R16, R17, R19 ;  /* 0x0000001110107223 */ /* 0x000fc80000000013 */
[----:B------:R-:W-:-:S04]  /*0980*/  FFMA R15, R15, R26, R16 ;  /* 0x0000001a0f0f7223 */ /* 0x000fc80000000010 */
[----:B------:R-:W-:-:S04]  /*0990*/  FFMA R15, R14, R25, R15 ;  /* 0x000000190e0f7223 */ /* 0x000fc8000000000f */
[----:B------:R-:W-:-:S07]  /*09a0*/  FFMA R13, R24, R27, R15 ;  /* 0x0000001b180d7223 */ /* 0x000fce000000000f */
.L_x_3:
[----:B------:R-:W-:Y:S05]  /*09b0*/  @!P0 BRA `(.L_x_0) ;  /* 0x0000000000dc8947 */ /* 0x000fea0003800000 */
[----:B------:R-:W-:Y:S02]  /*09c0*/  ISETP.GE.U32.AND P1, PT, R28, 0x4, PT ;  /* 0x000000041c00780c */ /* 0x000fe40003f26070 */
[----:B------:R-:W-:-:S04]  /*09d0*/  LOP3.LUT R2, R2, 0x3, RZ, 0xc0, !PT ;  /* 0x0000000302027812 */ /* 0x000fc800078ec0ff */
[----:B------:R-:W-:-:S07]  /*09e0*/  ISETP.NE.AND P0, PT, R2, RZ, PT ;  /* 0x000000ff0200720c */ /* 0x000fce0003f05270 */
[----:B------:R-:W-:Y:S06]  /*09f0*/  @!P1 BRA `(.L_x_4) ;  /* 0x00000000006c9947 */ /* 0x000fec0003800000 */
[----:B------:R-:W1:Y:S01]  /*0a00*/  LDC.64 R14, c[0x0][0x388] ;  /* 0x0000e200ff0e7b82 */ /* 0x000e620000000a00 */
[----:B------:R-:W2:Y:S01]  /*0a10*/  LDCU.64 UR4, c[0x0][0x388] ;  /* 0x00007100ff0477ac */ /* 0x000ea20008000a00 */
[C---:B0-----:R-:W-:Y:S01]  /*0a20*/  IADD3 R6, P1, PT, R10.reuse, R11, RZ ;  /* 0x0000000b0a067210 */ /* 0x041fe20007f3e0ff */
[----:B------:R-:W-:Y:S01]  /*0a30*/  IMAD.IADD R7, R10, 0x1, R11 ;  /* 0x000000010a077824 */ /* 0x000fe200078e020b */
[----:B------:R-:W0:Y:S02]  /*0a40*/  LDCU.64 UR8, c[0x0][0x3b8] ;  /* 0x00007700ff0877ac */ /* 0x000e240008000a00 */
[----:B------:R-:W-:Y:S02]  /*0a50*/  IADD3.X R9, PT, PT, RZ, RZ, RZ, P1, !PT ;  /* 0x000000ffff097210 */ /* 0x000fe40000ffe4ff */
[C---:B------:R-:W-:Y:S02]  /*0a60*/  SHF.L.U32 R16, R6.reuse, 0x2, RZ ;  /* 0x0000000206107819 */ /* 0x040fe400000006ff */
[----:B------:R-:W-:-:S02]  /*0a70*/  SHF.L.U64.HI R12, R6, 0x2, R9 ;  /* 0x00000002060c7819 */ /* 0x000fc40000010209 */
[C---:B--2---:R-:W-:Y:S02]  /*0a80*/  IADD3 R8, P1, PT, R16.reuse, UR4, RZ ;  /* 0x0000000410087c10 */ /* 0x044fe4000ff3e0ff */
[----:B0-----:R-:W-:Y:S01]  /*0a90*/  IADD3 R6, P2, PT, R16, UR8, RZ ;  /* 0x0000000810067c10 */ /* 0x001fe2000ff5e0ff */
[----:B------:R-:W-:Y:S01]  /*0aa0*/  IMAD.WIDE.U32 R16, R7, 0x4, R4 ;  /* 0x0000000407107825 */ /* 0x000fe200078e0004 */
[----:B------:R-:W-:-:S03]  /*0ab0*/  IADD3.X R9, PT, PT, R12, UR5, RZ, P1, !PT ;  /* 0x000000050c097c10 */ /* 0x000fc60008ffe4ff */
[----:B-1----:R-:W-:Y:S01]  /*0ac0*/  IMAD.WIDE.U32 R14, R7, 0x4, R14 ;  /* 0x00000004070e7825 */ /* 0x002fe200078e000e */
[----:B------:R-:W-:Y:S01]  /*0ad0*/  IADD3.X R7, PT, PT, R12, UR9, RZ, P2, !PT ;  /* 0x000000090c077c10 */ /* 0x000fe200097fe4ff */
[----:B------:R-:W2:Y:S04]  /*0ae0*/  LDG.E R16, desc[UR6][R16.64] ;  /* 0x0000000610107981 */ /* 0x000ea8000c1e1900 */
[----:B------:R-:W2:Y:S04]  /*0af0*/  LDG.E R14, desc[UR6][R14.64] ;  /* 0x000000060e0e7981 */ /* 0x000ea8000c1e1900 */
[----:B------:R-:W3:Y:S04]  /*0b00*/  LDG.E R12, desc[UR6][R8.64+0x4] ;  /* 0x00000406080c7981 */ /* 0x000ee8000c1e1900 */
[----:B------:R-:W3:Y:S04]  /*0b10*/  LDG.E R18, desc[UR6][R6.64+0x4] ;  /* 0x0000040606127981 */ /* 0x000ee8000c1e1900 */
[----:B------:R-:W4:Y:S04]  /*0b20*/  LDG.E R19, desc[UR6][R8.64+0x8] ;  /* 0x0000080608137981 */ /* 0x000f28000c1e1900 */
[----:B------:R-:W4:Y:S04]  /*0b30*/  LDG.E R20, desc[UR6][R6.64+0x8] ;  /* 0x0000080606147981 */ /* 0x000f28000c1e1900 */
[----:B------:R-:W5:Y:S04]  /*0b40*/  LDG.E R21, desc[UR6][R8.64+0xc] ;  /* 0x00000c0608157981 */ /* 0x000f68000c1e1900 */
[----:B------:R-:W5:Y:S01]  /*0b50*/  LDG.E R22, desc[UR6][R6.64+0xc] ;  /* 0x00000c0606167981 */ /* 0x000f62000c1e1900 */
[----:B------:R-:W-:Y:S01]  /*0b60*/  IADD3 R11, PT, PT, R11, 0x4, RZ ;  /* 0x000000040b0b7810 */ /* 0x000fe20007ffe0ff */
[----:B--2---:R-:W-:-:S04]  /*0b70*/  FFMA R13, R14, R16, R13 ;  /* 0x000000100e0d7223 */ /* 0x004fc8000000000d */
[----:B---3--:R-:W-:-:S04]  /*0b80*/  FFMA R12, R12, R18, R13 ;  /* 0x000000120c0c7223 */ /* 0x008fc8000000000d */
[----:B----4-:R-:W-:-:S04]  /*0b90*/  FFMA R12, R19, R20, R12 ;  /* 0x00000014130c7223 */ /* 0x010fc8000000000c */
[----:B-----5:R-:W-:-:S07]  /*0ba0*/  FFMA R13, R21, R22, R12 ;  /* 0x00000016150d7223 */ /* 0x020fce000000000c */
.L_x_4:
[----:B------:R-:W-:Y:S05]  /*0bb0*/  @!P0 BRA `(.L_x_0) ;  /* 0x00000000005c8947 */ /* 0x000fea0003800000 */
[----:B0-----:R-:W0:Y:S01]  /*0bc0*/  LDC.64 R6, c[0x0][0x388] ;  /* 0x0000e200ff067b82 */ /* 0x001e220000000a00 */
[----:B------:R-:W-:Y:S01]  /*0bd0*/  IADD3 R11, PT, PT, R10, R11, RZ ;  /* 0x0000000b0a0b7210 */ /* 0x000fe20007ffe0ff */
[----:B------:R-:W-:-:S04]  /*0be0*/  IMAD.MOV R2, RZ, RZ, -R2 ;  /* 0x000000ffff027224 */ /* 0x000fc800078e0a02 */
[----:B------:R-:W-:-:S04]  /*0bf0*/  IMAD.WIDE.U32 R4, R11, 0x4, R4 ;  /* 0x000000040b047825 */ /* 0x000fc800078e0004 */
[----:B------:R-:W-:Y:S02]  /*0c00*/  IMAD.MOV.U32 R10, RZ, RZ, R4 ;  /* 0x000000ffff0a7224 */ /* 0x000fe400078e0004 */
[----:B0-----:R-:W-:Y:S01]  /*0c10*/  IMAD.WIDE.U32 R6, R11, 0x4, R6 ;  /* 0x000000040b067825 */ /* 0x001fe200078e0006 */
[----:B------:R-:W-:Y:S02]  /*0c20*/  MOV R11, R5 ;  /* 0x00000005000b7202 */ /* 0x000fe40000000f00 */
[----:B------:R-:W-:Y:S02]  /*0c30*/  MOV R8, R6 ;  /* 0x0000000600087202 */ /* 0x000fe40000000f00 */
[----:B------:R-:W-:-:S07]  /*0c40*/  MOV R9, R7 ;  /* 0x0000000700097202 */ /* 0x000fce0000000f00 */
.L_x_5:
[----:B------:R-:W-:Y:S01]  /*0c50*/  MOV R4, R8 ;  /* 0x0000000800047202 */ /* 0x000fe20000000f00 */
[----:B------:R-:W-:Y:S01]  /*0c60*/  IMAD.MOV.U32 R7, RZ, RZ, R11 ;  /* 0x000000ffff077224 */ /* 0x000fe200078e000b */
[----:B------:R-:W-:Y:S02]  /*0c70*/  MOV R6, R10 ;  /* 0x0000000a00067202 */ /* 0x000fe40000000f00 */
[----:B------:R-:W-:-:S04]  /*0c80*/  MOV R5, R9 ;  /* 0x0000000900057202 */ /* 0x000fc80000000f00 */
[----:B------:R-:W2:Y:S04]  /*0c90*/  LDG.E R6, desc[UR6][R6.64] ;  /* 0x0000000606067981 */ /* 0x000ea8000c1e1900 */
[----:B------:R-:W2:Y:S01]  /*0ca0*/  LDG.E R4, desc[UR6][R4.64] ;  /* 0x0000000604047981 */ /* 0x000ea2000c1e1900 */
[----:B------:R-:W-:-:S04]  /*0cb0*/  IADD3 R2, PT, PT, R2, 0x1, RZ ;  /* 0x0000000102027810 */ /* 0x000fc80007ffe0ff */
[----:B------:R-:W-:Y:S02]  /*0cc0*/  ISETP.NE.AND P0, PT, R2, RZ, PT ;  /* 0x000000ff0200720c */ /* 0x000fe40003f05270 */
[----:B------:R-:W-:Y:S02]  /*0cd0*/  IADD3 R10, P1, PT, R10, 0x4, RZ ;  /* 0x000000040a0a7810 */ /* 0x000fe40007f3e0ff */
[----:B------:R-:W-:Y:S02]  /*0ce0*/  IADD3 R8, P2, PT, R8, 0x4, RZ ;  /* 0x0000000408087810 */ /* 0x000fe40007f5e0ff */
[----:B------:R-:W-:Y:S02]  /*0cf0*/  IADD3.X R11, PT, PT, RZ, R11, RZ, P1, !PT ;  /* 0x0000000bff0b7210 */ /* 0x000fe40000ffe4ff */
[----:B------:R-:W-:Y:S01]  /*0d00*/  IADD3.X R9, PT, PT, RZ, R9, RZ, P2, !PT ;  /* 0x00000009ff097210 */ /* 0x000fe200017fe4ff */
[----:B--2---:R-:W-:-:S04]  /*0d10*/  FFMA R13, R4, R6, R13 ;  /* 0x00000006040d7223 */ /* 0x004fc8000000000d */
[----:B------:R-:W-:Y:S05]  /*0d20*/  @P0 BRA `(.L_x_5) ;  /* 0xfffffffc00c80947 */ /* 0x000fea000383ffff */
.L_x_0:
[----:B------:R-:W1:Y:S01]  /*0d30*/  LDC.64 R4, c[0x0][0x3a8] ;  /* 0x0000ea00ff047b82 */ /* 0x000e620000000a00 */
[----:B------:R-:W2:Y:S02]  /*0d40*/  LDCU UR4, c[0x0][0x3a0] ;  /* 0x00007400ff0477ac */ /* 0x000ea40008000800 */
[----:B--2---:R-:W-:-:S04]  /*0d50*/  IMAD R3, R3, UR4, R0 ;  /* 0x0000000403037c24 */ /* 0x004fc8000f8e0200 */
[----:B-1----:R-:W-:-:S05]  /*0d60*/  IMAD.WIDE R2, R3, 0x4, R4 ;  /* 0x0000000403027825 */ /* 0x002fca00078e0204 */
[----:B------:R-:W-:Y:S01]  /*0d70*/  STG.E desc[UR6][R2.64], R13 ;  /* 0x0000000d02007986 */ /* 0x000fe2000c101906 */
[----:B------:R-:W-:Y:S05]  /*0d80*/  EXIT ;  /* 0x000000000000794d */ /* 0x000fea0003800000 */
.L_x_6:
[----:B------:R-:W-:-:S00]  /*0d90*/  BRA `(.L_x_6) ;  /* 0xfffffffc00fc7947 */ /* 0x000fc0000383ffff */
[----:B------:R-:W-:-:S00]  /*0da0*/  NOP ;  /* 0x0000000000007918 */ /* 0x000fc00000000000 */
        /* <DEDUP_REMOVED lines=13> */
.L_x_7:


//--------------------- .nv.shared._Z12MatMulKernel6MatrixS_S_S_ --------------------------
	.section	.nv.shared._Z12MatMulKernel6MatrixS_S_S_,"aw",@nobits
	.sectionflags	@""
	.align	4
.nv.shared._Z12MatMulKernel6MatrixS_S_S_:
	.zero		5248


//--------------------- .nv.shared.reserved.0     --------------------------
	.section	.nv.shared.reserved.0,"aw",@nobits
	.weak		__nv_reservedSMEM_offset_0_alias
	.size		__nv_reservedSMEM_offset_0_alias, 0, 64
	.other		__nv_reservedSMEM_offset_0_alias,@"STO_CUDA_RESERVED_SHARED STV_DEFAULT"
__nv_reservedSMEM_offset_0_alias:
	.zero		0
	.zero		64


//--------------------- .nv.constant0._Z12MatMulKernel6MatrixS_S_S_ --------------------------
	.section	.nv.constant0._Z12MatMulKernel6MatrixS_S_S_,"a",@progbits
	.sectionflags	@""
	.align	4
.nv.constant0._Z12MatMulKernel6MatrixS_S_S_:
	.zero		960


//--------------------- SYMBOLS --------------------------

	.type		.nv.reservedSmem.offset0,@object
	.size		.nv.reservedSmem.offset0,0x4
	.type		.nv.reservedSmem.cap,@object
	.size		.nv.reservedSmem.cap,0x4
